//
// Generated by NVIDIA NVVM Compiler
//
// Compiler Build ID: CL-36424714
// Cuda compilation tools, release 13.0, V13.0.88
// Based on NVVM 20.0.0
//

.version 9.0
.target sm_100
.address_size 64

	// .globl	default_function_kernel

.visible .entry default_function_kernel(
	.param .u64 .ptr .align 1 default_function_kernel_param_0,
	.param .u64 .ptr .align 1 default_function_kernel_param_1
)
{
	.reg .b32 	%r<2>;
	.reg .b32 	%f<6>;
	.reg .b64 	%rd<8>;

	ld.param.u64 	%rd1, [default_function_kernel_param_0];
	ld.param.u64 	%rd2, [default_function_kernel_param_1];
	cvta.to.global.u64 	%rd3, %rd1;
	cvta.to.global.u64 	%rd4, %rd2;
	mov.u32 	%r1, %ctaid.x;
	mul.wide.u32 	%rd5, %r1, 4;
	add.s64 	%rd6, %rd4, %rd5;
	ld.global.nc.f32 	%f1, [%rd6];
	mov.f32 	%f2, 0f3F000000;
	copysign.f32 	%f3, %f1, %f2;
	add.rz.f32 	%f4, %f1, %f3;
	cvt.rzi.f32.f32 	%f5, %f4;
	add.s64 	%rd7, %rd3, %rd5;
	st.global.f32 	[%rd7], %f5;
	ret;

}


// ===== COMPILED SASS (sm_100) =====

	.target	sm_100

	.elftype	@"ET_EXEC"


//--------------------- .note.nv.tkinfo           --------------------------
	.section	.note.nv.tkinfo,"",@"SHT_NOTE"
	.sectionflags	@"SHF_NOTE_NV_TKINFO"
	.tkinfo
        /*0018*/ 	.word	0x00000002
        /*0030*/ 	.string	""
        /*0030*/ 	.string	"ptxas"
        /*0030*/ 	.string	"Cuda compilation tools, release 13.0, V13.0.88"
        /*0030*/ 	.string	"Build cuda_13.0.r13.0/compiler.36424714_0"
        /*0030*/ 	.string	"-arch sm_100 -m 64 "



//--------------------- .note.nv.cuinfo           --------------------------
	.section	.note.nv.cuinfo,"",@"SHT_NOTE"
	.sectionflags	@"SHF_NOTE_NV_CUINFO"
        /*0018*/ 	.short	0x0002
        /*001a*/ 	.short	0x0064
        /*001c*/ 	.short	0x0082
	.zero		2


//--------------------- .nv.info                  --------------------------
	.section	.nv.info,"",@"SHT_CUDA_INFO"
	.align	4


	//----- nvinfo : EIATTR_REGCOUNT
	.align		4
        /*0000*/ 	.byte	0x04, 0x2f
        /*0002*/ 	.short	(.L_1 - .L_0)
	.align		4
.L_0:
        /*0004*/ 	.word	index@(default_function_kernel)
        /*0008*/ 	.word	0x0000000c


	//----- nvinfo : EIATTR_FRAME_SIZE
	.align		4
.L_1:
        /*000c*/ 	.byte	0x04, 0x11
        /*000e*/ 	.short	(.L_3 - .L_2)
	.align		4
.L_2:
        /*0010*/ 	.word	index@(default_function_kernel)
        /*0014*/ 	.word	0x00000000


	//----- nvinfo : EIATTR_MIN_STACK_SIZE
	.align		4
.L_3:
        /*0018*/ 	.byte	0x04, 0x12
        /*001a*/ 	.short	(.L_5 - .L_4)
	.align		4
.L_4:
        /*001c*/ 	.word	index@(default_function_kernel)
        /*0020*/ 	.word	0x00000000
.L_5:


//--------------------- .nv.compat                --------------------------
	.section	.nv.compat,"",@"SHT_CUDA_COMPAT_INFO"
	.align	4
        /*0000*/ 	.byte	0x02, 0x09, 0x00, 0x00, 0x02, 0x02, 0x01, 0x00, 0x02, 0x05, 0x05, 0x00, 0x03, 0x07, 0x01, 0x01
        /*0010*/ 	.byte	0x02, 0x03, 0x00, 0x00, 0x02, 0x06, 0x01, 0x00, 0x04, 0x0b, 0x08, 0x00, 0x09, 0x00, 0x00, 0x00
        /*0020*/ 	.byte	0x00, 0x00, 0x00, 0x00


//--------------------- .nv.info.default_function_kernel --------------------------
	.section	.nv.info.default_function_kernel,"",@"SHT_CUDA_INFO"
	.sectionflags	@""
	.align	4


	//----- nvinfo : EIATTR_CUDA_API_VERSION
	.align		4
        /*0000*/ 	.byte	0x04, 0x37
        /*0002*/ 	.short	(.L_7 - .L_6)
.L_6:
        /*0004*/ 	.word	0x00000082


	//----- nvinfo : EIATTR_KPARAM_INFO
	.align		4
.L_7:
        /*0008*/ 	.byte	0x04, 0x17
        /*000a*/ 	.short	(.L_9 - .L_8)
.L_8:
        /*000c*/ 	.word	0x00000000
        /*0010*/ 	.short	0x0001
        /*0012*/ 	.short	0x0008
        /*0014*/ 	.byte	0x00, 0xf5, 0x21, 0x00


	//----- nvinfo : EIATTR_KPARAM_INFO
	.align		4
.L_9:
        /*0018*/ 	.byte	0x04, 0x17
        /*001a*/ 	.short	(.L_11 - .L_10)
.L_10:
        /*001c*/ 	.word	0x00000000
        /*0020*/ 	.short	0x0000
        /*0022*/ 	.short	0x0000
        /*0024*/ 	.byte	0x00, 0xf5, 0x21, 0x00


	//----- nvinfo : EIATTR_SPARSE_MMA_MASK
	.align		4
.L_11:
        /*0028*/ 	.byte	0x03, 0x50
        /*002a*/ 	.short	0x0000


	//----- nvinfo : EIATTR_MAXREG_COUNT
	.align		4
        /*002c*/ 	.byte	0x03, 0x1b
        /*002e*/ 	.short	0x00ff


	//----- nvinfo : EIATTR_MERCURY_ISA_VERSION
	.align		4
        /*0030*/ 	.byte	0x03, 0x5f
        /*0032*/ 	.short	0x0101


	//----- nvinfo : EIATTR_VRC_CTA_INIT_COUNT
	.align		4
        /*0034*/ 	.byte	0x02, 0x4a
	.zero		1
	.zero		1


	//----- nvinfo : EIATTR_EXIT_INSTR_OFFSETS
	.align		4
        /*0038*/ 	.byte	0x04, 0x1c
        /*003a*/ 	.short	(.L_13 - .L_12)


	//   ....[0]....
.L_12:
        /*003c*/ 	.word	0x000000d0


	//----- nvinfo : EIATTR_CBANK_PARAM_SIZE
	.align		4
.L_13:
        /*0040*/ 	.byte	0x03, 0x19
        /*0042*/ 	.short	0x0010


	//----- nvinfo : EIATTR_PARAM_CBANK
	.align		4
        /*0044*/ 	.byte	0x04, 0x0a
        /*0046*/ 	.short	(.L_15 - .L_14)
	.align		4
.L_14:
        /*0048*/ 	.word	index@(.nv.constant0.default_function_kernel)
        /*004c*/ 	.short	0x0380
        /*004e*/ 	.short	0x0010


	//----- nvinfo : EIATTR_SW_WAR
	.align		4
.L_15:
        /*0050*/ 	.byte	0x04, 0x36
        /*0052*/ 	.short	(.L_17 - .L_16)
.L_16:
        /*0054*/ 	.word	0x00000008
.L_17:


//--------------------- .nv.callgraph             --------------------------
	.section	.nv.callgraph,"",@"SHT_CUDA_CALLGRAPH"
	.align	4
	.sectionentsize	8
	.align		4
        /*0000*/ 	.word	0x00000000
	.align		4
        /*0004*/ 	.word	0xffffffff
	.align		4
        /*0008*/ 	.word	0x00000000
	.align		4
        /*000c*/ 	.word	0xfffffffe
	.align		4
        /*0010*/ 	.word	0x00000000
	.align		4
        /*0014*/ 	.word	0xfffffffd
	.align		4
        /*0018*/ 	.word	0x00000000
	.align		4
        /*001c*/ 	.word	0xfffffffc


//--------------------- .text.default_function_kernel --------------------------
	.section	.text.default_function_kernel,"ax",@progbits
	.align	128
        .global         default_function_kernel
        .type           default_function_kernel,@function
        .size           default_function_kernel,(.L_x_1 - default_function_kernel)
        .other          default_function_kernel,@"STO_CUDA_ENTRY STV_DEFAULT"
default_function_kernel:
.text.default_function_kernel:
[----:B------:R-:W-:Y:S01]  /*0000*/  LDC R1, c[0x0][0x37c] ;  /* 0x0000df00ff017b82 */ /* 0x000fe20000000800 */
[----:B------:R-:W0:Y:S07]  /*0010*/  S2R R9, SR_CTAID.X ;  /* 0x0000000000097919 */ /* 0x000e2e0000002500 */
[----:B------:R-:W0:Y:S01]  /*0020*/  LDC.64 R2, c[0x0][0x388] ;  /* 0x0000e200ff027b82 */ /* 0x000e220000000a00 */
[----:B------:R-:W1:Y:S07]  /*0030*/  LDCU.64 UR4, c[0x0][0x358] ;  /* 0x00006b00ff0477ac */ /* 0x000e6e0008000a00 */
[----:B------:R-:W2:Y:S01]  /*0040*/  LDC.64 R4, c[0x0][0x380] ;  /* 0x0000e000ff047b82 */ /* 0x000ea20000000a00 */
[----:B0-----:R-:W-:-:S06]  /*0050*/  IMAD.WIDE.U32 R2, R9, 0x4, R2 ;  /* 0x0000000409027825 */ /* 0x001fcc00078e0002 */
[----:B-1----:R-:W3:Y:S01]  /*0060*/  LDG.E.CONSTANT R2, desc[UR4][R2.64] ;  /* 0x0000000402027981 */ /* 0x002ee2000c1e9900 */
[----:B------:R-:W-:Y:S02]  /*0070*/  HFMA2 R7, -RZ, RZ, 1.75, 0 ;  /* 0x3f000000ff077431 */ /* 0x000fe400000001ff */
[----:B--2---:R-:W-:-:S03]  /*0080*/  IMAD.WIDE.U32 R4, R9, 0x4, R4 ;  /* 0x0000000409047825 */ /* 0x004fc600078e0004 */
[----:B---3--:R-:W-:-:S05]  /*0090*/  LOP3.LUT R7, R7, 0x80000000, R2, 0xb8, !PT ;  /* 0x8000000007077812 */ /* 0x008fca00078eb802 */
[----:B------:R-:W-:-:S06]  /*00a0*/  FADD.RZ R7, R2, R7 ;  /* 0x0000000702077221 */ /* 0x000fcc000000c000 */
[----:B------:R-:W0:Y:S02]  /*00b0*/  FRND.TRUNC R7, R7 ;  /* 0x0000000700077307 */ /* 0x000e24000020d000 */
[----:B0-----:R-:W-:Y:S01]  /*00c0*/  STG.E desc[UR4][R4.64], R7 ;  /* 0x0000000704007986 */ /* 0x001fe2000c101904 */
[----:B------:R-:W-:Y:S05]  /*00d0*/  EXIT ;  /* 0x000000000000794d */ /* 0x000fea0003800000 */
.L_x_0:
[----:B------:R-:W-:-:S00]  /*00e0*/  BRA `(.L_x_0) ;  /* 0xfffffffc00fc7947 */ /* 0x000fc0000383ffff */
[----:B------:R-:W-:-:S00]  /*00f0*/  NOP ;  /* 0x0000000000007918 */ /* 0x000fc00000000000 */
        /* <DEDUP_REMOVED lines=8> */
.L_x_1:


//--------------------- .nv.shared.reserved.0     --------------------------
	.section	.nv.shared.reserved.0,"aw",@nobits
	.weak		__nv_reservedSMEM_offset_0_alias
	.size		__nv_reservedSMEM_offset_0_alias, 0, 64
	.other		__nv_reservedSMEM_offset_0_alias,@"STO_CUDA_RESERVED_SHARED STV_DEFAULT"
__nv_reservedSMEM_offset_0_alias:
	.zero		0
	.zero		64


//--------------------- .nv.constant0.default_function_kernel --------------------------
	.section	.nv.constant0.default_function_kernel,"a",@progbits
	.sectionflags	@""
	.align	4
.nv.constant0.default_function_kernel:
	.zero		912


//--------------------- SYMBOLS --------------------------

	.type		.nv.reservedSmem.offset0,@object
	.size		.nv.reservedSmem.offset0,0x4
